	.headerflags	@"EF_CUDA_TEXMODE_UNIFIED EF_CUDA_64BIT_ADDRESS EF_CUDA_ACCELERATORS EF_CUDA_SM90 EF_CUDA_VIRTUAL_SM(EF_CUDA_SM90)"
	.elftype	@"ET_EXEC"


//--------------------- .nv.info                  --------------------------
	.section	.nv.info,"",@"SHT_CUDA_INFO"
	.align	4


	//----- nvinfo : EIATTR_REGCOUNT
	.align		4
        /*0000*/ 	.byte	0x04, 0x2f
        /*0002*/ 	.short	(.L_1 - .L_0)
	.align		4
.L_0:
        /*0004*/ 	.word	index@(triton_poi_fused__safe_softmax_5)
        /*0008*/ 	.word	0x0000001a


	//----- nvinfo : EIATTR_MIN_STACK_SIZE
	.align		4
.L_1:
        /*000c*/ 	.byte	0x04, 0x12
        /*000e*/ 	.short	(.L_3 - .L_2)
	.align		4
.L_2:
        /*0010*/ 	.word	index@(triton_poi_fused__safe_softmax_5)
        /*0014*/ 	.word	0x00000000


	//----- nvinfo : EIATTR_FRAME_SIZE
	.align		4
.L_3:
        /*0018*/ 	.byte	0x04, 0x11
        /*001a*/ 	.short	(.L_5 - .L_4)
	.align		4
.L_4:
        /*001c*/ 	.word	index@(triton_poi_fused__safe_softmax_5)
        /*0020*/ 	.word	0x00000000


	//----- nvinfo : EIATTR_MIN_STACK_SIZE
	.align		4
.L_5:
        /*0024*/ 	.byte	0x04, 0x12
        /*0026*/ 	.short	(.L_7 - .L_6)
	.align		4
.L_6:
        /*0028*/ 	.word	index@(triton_poi_fused__safe_softmax_5)
        /*002c*/ 	.word	0x00000000
.L_7:


//--------------------- .nv.info.triton_poi_fused__safe_softmax_5 --------------------------
	.section	.nv.info.triton_poi_fused__safe_softmax_5,"",@"SHT_CUDA_INFO"
	.sectionflags	@""
	.align	4


	//----- nvinfo : EIATTR_CUDA_API_VERSION
	.align		4
        /*0000*/ 	.byte	0x04, 0x37
        /*0002*/ 	.short	(.L_9 - .L_8)
.L_8:
        /*0004*/ 	.word	0x0000007c


	//----- nvinfo : EIATTR_KPARAM_INFO
	.align		4
.L_9:
        /*0008*/ 	.byte	0x04, 0x17
        /*000a*/ 	.short	(.L_11 - .L_10)
.L_10:
        /*000c*/ 	.word	0x00000000
        /*0010*/ 	.short	0x0003
        /*0012*/ 	.short	0x0018
        /*0014*/ 	.byte	0x00, 0xf0, 0x11, 0x00


	//----- nvinfo : EIATTR_KPARAM_INFO
	.align		4
.L_11:
        /*0018*/ 	.byte	0x04, 0x17
        /*001a*/ 	.short	(.L_13 - .L_12)
.L_12:
        /*001c*/ 	.word	0x00000000
        /*0020*/ 	.short	0x0002
        /*0022*/ 	.short	0x0010
        /*0024*/ 	.byte	0x00, 0xf4, 0x21, 0x00


	//----- nvinfo : EIATTR_KPARAM_INFO
	.align		4
.L_13:
        /*0028*/ 	.byte	0x04, 0x17
        /*002a*/ 	.short	(.L_15 - .L_14)
.L_14:
        /*002c*/ 	.word	0x00000000
        /*0030*/ 	.short	0x0001
        /*0032*/ 	.short	0x0008
        /*0034*/ 	.byte	0x00, 0xf4, 0x21, 0x00


	//----- nvinfo : EIATTR_KPARAM_INFO
	.align		4
.L_15:
        /*0038*/ 	.byte	0x04, 0x17
        /*003a*/ 	.short	(.L_17 - .L_16)
.L_16:
        /*003c*/ 	.word	0x00000000
        /*0040*/ 	.short	0x0000
        /*0042*/ 	.short	0x0000
        /*0044*/ 	.byte	0x00, 0xf4, 0x21, 0x00


	//----- nvinfo : EIATTR_SPARSE_MMA_MASK
	.align		4
.L_17:
        /*0048*/ 	.byte	0x03, 0x50
        /*004a*/ 	.short	0x0000


	//----- nvinfo : EIATTR_MAXREG_COUNT
	.align		4
        /*004c*/ 	.byte	0x03, 0x1b
        /*004e*/ 	.short	0x00ff


	//----- nvinfo : EIATTR_EXIT_INSTR_OFFSETS
	.align		4
        /*0050*/ 	.byte	0x04, 0x1c
        /*0052*/ 	.short	(.L_19 - .L_18)


	//   ....[0]....
.L_18:
        /*0054*/ 	.word	0x000005e0


	//   ....[1]....
        /*0058*/ 	.word	0x00000600


	//----- nvinfo : EIATTR_REQNTID
	.align		4
.L_19:
        /*005c*/ 	.byte	0x04, 0x10
        /*005e*/ 	.short	(.L_21 - .L_20)
.L_20:
        /*0060*/ 	.word	0x00000080
        /*0064*/ 	.word	0x00000001
        /*0068*/ 	.word	0x00000001


	//----- nvinfo : EIATTR_CBANK_PARAM_SIZE
	.align		4
.L_21:
        /*006c*/ 	.byte	0x03, 0x19
        /*006e*/ 	.short	0x001c


	//----- nvinfo : EIATTR_PARAM_CBANK
	.align		4
        /*0070*/ 	.byte	0x04, 0x0a
        /*0072*/ 	.short	(.L_23 - .L_22)
	.align		4
.L_22:
        /*0074*/ 	.word	index@(.nv.constant0.triton_poi_fused__safe_softmax_5)
        /*0078*/ 	.short	0x0210
        /*007a*/ 	.short	0x001c


	//----- nvinfo : EIATTR_SW_WAR
	.align		4
.L_23:
        /*007c*/ 	.byte	0x04, 0x36
        /*007e*/ 	.short	(.L_25 - .L_24)
.L_24:
        /*0080*/ 	.word	0x00000008
.L_25:


//--------------------- .nv.callgraph             --------------------------
	.section	.nv.callgraph,"",@"SHT_CUDA_CALLGRAPH"
	.align	4
	.sectionentsize	8
	.align		4
        /*0000*/ 	.word	0x00000000
	.align		4
        /*0004*/ 	.word	0xffffffff
	.align		4
        /*0008*/ 	.word	0x00000000
	.align		4
        /*000c*/ 	.word	0xfffffffe
	.align		4
        /*0010*/ 	.word	0x00000000
	.align		4
        /*0014*/ 	.word	0xfffffffd
	.align		4
        /*0018*/ 	.word	0x00000000
	.align		4
        /*001c*/ 	.word	0xfffffffc


//--------------------- .text.triton_poi_fused__safe_softmax_5 --------------------------
	.section	.text.triton_poi_fused__safe_softmax_5,"ax",@progbits
	.align	128
        .global         triton_poi_fused__safe_softmax_5
        .type           triton_poi_fused__safe_softmax_5,@function
        .size           triton_poi_fused__safe_softmax_5,(.L_x_1 - triton_poi_fused__safe_softmax_5)
        .other          triton_poi_fused__safe_softmax_5,@"STO_CUDA_ENTRY STV_DEFAULT"
triton_poi_fused__safe_softmax_5:
.text.triton_poi_fused__safe_softmax_5:
[----:B------:R-:W0:Y:S01]  /*0000*/  LDC R1, c[0x0][0x28] ;  /* 0x00000a00ff017b82 */ /* 0x000e220000000800 */
[----:B------:R-:W1:Y:S07]  /*0010*/  S2R R0, SR_TID.X ;  /* 0x0000000000007919 */ /* 0x000e6e0000002100 */
[----:B------:R-:W2:Y:S01]  /*0020*/  LDC.64 R2, c[0x0][0x218] ;  /* 0x00008600ff027b82 */ /* 0x000ea20000000a00 */
[----:B------:R-:W-:Y:S01]  /*0030*/  CS2R R10, SRZ ;  /* 0x00000000000a7805 */ /* 0x000fe2000001ff00 */
[----:B------:R-:W3:Y:S06]  /*0040*/  S2R R9, SR_CTAID.X ;  /* 0x0000000000097919 */ /* 0x000eec0000002500 */
[----:B------:R-:W4:Y:S01]  /*0050*/  LDC.64 R6, c[0x0][0x210] ;  /* 0x00008400ff067b82 */ /* 0x000f220000000a00 */
[----:B------:R-:W-:Y:S01]  /*0060*/  ULDC.64 UR4, c[0x0][0x208] ;  /* 0x0000820000047ab9 */ /* 0x000fe20000000a00 */
[----:B------:R-:W-:-:S02]  /*0070*/  IMAD.MOV.U32 R8, RZ, RZ, RZ ;  /* 0x000000ffff087224 */ /* 0x000fc400078e00ff */
[----:B-1----:R-:W-:Y:S01]  /*0080*/  IMAD.SHL.U32 R0, R0, 0x2, RZ ;  /* 0x0000000200007824 */ /* 0x002fe200078e00ff */
[----:B---3--:R-:W-:-:S04]  /*0090*/  SHF.R.S32.HI R4, RZ, 0x17, R9 ;  /* 0x00000017ff047819 */ /* 0x008fc80000011409 */
[----:B------:R-:W-:Y:S02]  /*00a0*/  LOP3.LUT R0, R0, 0xfe, RZ, 0xc0, !PT ;  /* 0x000000fe00007812 */ /* 0x000fe400078ec0ff */
[----:B------:R-:W-:-:S03]  /*00b0*/  SGXT R4, R4, 0x1 ;  /* 0x000000010404781a */ /* 0x000fc60000000200 */
[----:B------:R-:W-:Y:S01]  /*00c0*/  IMAD R9, R9, 0x100, R0 ;  /* 0x0000010009097824 */ /* 0x000fe200078e0200 */
[----:B------:R-:W-:Y:S01]  /*00d0*/  CS2R R12, SRZ ;  /* 0x00000000000c7805 */ /* 0x000fe2000001ff00 */
[----:B------:R-:W-:-:S03]  /*00e0*/  IMAD.MOV.U32 R0, RZ, RZ, RZ ;  /* 0x000000ffff007224 */ /* 0x000fc600078e00ff */
[----:B------:R-:W-:Y:S02]  /*00f0*/  LEA.HI R4, R4, R9, RZ, 0x2 ;  /* 0x0000000904047211 */ /* 0x000fe400078f10ff */
[----:B------:R-:W-:Y:S02]  /*0100*/  ISETP.GE.AND P0, PT, R9, 0x100, PT ;  /* 0x000001000900780c */ /* 0x000fe40003f06270 */
[----:B------:R-:W-:Y:S02]  /*0110*/  LOP3.LUT R17, R4, 0xfffffffc, RZ, 0xc0, !PT ;  /* 0xfffffffc04117812 */ /* 0x000fe400078ec0ff */
[----:B------:R-:W-:-:S03]  /*0120*/  CS2R R14, SRZ ;  /* 0x00000000000e7805 */ /* 0x000fc6000001ff00 */
[----:B--2---:R-:W-:-:S06]  /*0130*/  IMAD.WIDE R4, R17, 0x4, R2 ;  /* 0x0000000411047825 */ /* 0x004fcc00078e0202 */
[----:B------:R-:W2:Y:S04]  /*0140*/  @!P0 LDG.E.EL R10, desc[UR4][R4.64] ;  /* 0x00000004040a8981 */ /* 0x000ea8000c2e1900 */
[----:B------:R-:W2:Y:S04]  /*0150*/  @!P0 LDG.E.EL R13, desc[UR4][R4.64+0x4] ;  /* 0x00000404040d8981 */ /* 0x000ea8000c2e1900 */
[----:B------:R-:W3:Y:S04]  /*0160*/  @!P0 LDG.E.EL R0, desc[UR4][R4.64] ;  /* 0x0000000404008981 */ /* 0x000ee8000c2e1900 */
[----:B------:R-:W3:Y:S01]  /*0170*/  @!P0 LDG.E.EL R11, desc[UR4][R4.64+0x4] ;  /* 0x00000404040b8981 */ /* 0x000ee2000c2e1900 */
[----:B------:R-:W-:-:S03]  /*0180*/  CS2R R20, SRZ ;  /* 0x0000000000147805 */ /* 0x000fc6000001ff00 */
[----:B------:R-:W5:Y:S01]  /*0190*/  @!P0 LDG.E.EL R14, desc[UR4][R4.64+0x8] ;  /* 0x00000804040e8981 */ /* 0x000f62000c2e1900 */
[----:B----4-:R-:W-:-:S03]  /*01a0*/  IMAD.WIDE R6, R17, 0x4, R6 ;  /* 0x0000000411067825 */ /* 0x010fc600078e0206 */
[----:B------:R-:W4:Y:S04]  /*01b0*/  @!P0 LDG.E.EL R8, desc[UR4][R4.64+0x8] ;  /* 0x0000080404088981 */ /* 0x000f28000c2e1900 */
[----:B------:R-:W4:Y:S04]  /*01c0*/  @!P0 LDG.E.EL R15, desc[UR4][R4.64+0xc] ;  /* 0x00000c04040f8981 */ /* 0x000f28000c2e1900 */
[----:B------:R1:W4:Y:S01]  /*01d0*/  @!P0 LDG.E.EL R12, desc[UR4][R4.64+0xc] ;  /* 0x00000c04040c8981 */ /* 0x000322000c2e1900 */
[----:B------:R-:W-:-:S03]  /*01e0*/  CS2R R22, SRZ ;  /* 0x0000000000167805 */ /* 0x000fc6000001ff00 */
[----:B------:R-:W4:Y:S04]  /*01f0*/  @!P0 LDG.E.EL R21, desc[UR4][R6.64+0x8] ;  /* 0x0000080406158981 */ /* 0x000f28000c2e1900 */
[----:B------:R-:W4:Y:S01]  /*0200*/  @!P0 LDG.E.EL R23, desc[UR4][R6.64+0xc] ;  /* 0x00000c0406178981 */ /* 0x000f22000c2e1900 */
[----:B------:R-:W-:-:S03]  /*0210*/  CS2R R18, SRZ ;  /* 0x0000000000127805 */ /* 0x000fc6000001ff00 */
[----:B------:R-:W4:Y:S04]  /*0220*/  @!P0 LDG.E.EL R22, desc[UR4][R6.64] ;  /* 0x0000000406168981 */ /* 0x000f28000c2e1900 */
[----:B------:R-:W4:Y:S04]  /*0230*/  @!P0 LDG.E.EL R20, desc[UR4][R6.64+0x4] ;  /* 0x0000040406148981 */ /* 0x000f28000c2e1900 */
[----:B------:R-:W4:Y:S04]  /*0240*/  @!P0 LDG.E.EL R19, desc[UR4][R6.64] ;  /* 0x0000000406138981 */ /* 0x000f28000c2e1900 */
[----:B------:R-:W4:Y:S01]  /*0250*/  @!P0 LDG.E.EL R18, desc[UR4][R6.64+0x4] ;  /* 0x0000040406128981 */ /* 0x000f22000c2e1900 */
[----:B------:R-:W-:-:S02]  /*0260*/  CS2R R16, SRZ ;  /* 0x0000000000107805 */ /* 0x000fc4000001ff00 */
[----:B-1----:R-:W-:Y:S01]  /*0270*/  CS2R R4, SRZ ;  /* 0x0000000000047805 */ /* 0x002fe2000001ff00 */
[----:B------:R-:W-:-:S03]  /*0280*/  IMAD.WIDE R2, R9, 0x4, R2 ;  /* 0x0000000409027825 */ /* 0x000fc600078e0202 */
[----:B------:R-:W4:Y:S04]  /*0290*/  @!P0 LDG.E.EL R17, desc[UR4][R6.64+0x8] ;  /* 0x0000080406118981 */ /* 0x000f28000c2e1900 */
[----:B------:R-:W4:Y:S04]  /*02a0*/  @!P0 LDG.E.EL R16, desc[UR4][R6.64+0xc] ;  /* 0x00000c0406108981 */ /* 0x000f28000c2e1900 */
[----:B------:R1:W4:Y:S02]  /*02b0*/  @!P0 LDG.E.64 R4, desc[UR4][R2.64] ;  /* 0x0000000402048981 */ /* 0x000324000c1e1b00 */
[----:B-1----:R-:W1:Y:S02]  /*02c0*/  LDC.64 R2, c[0x0][0x220] ;  /* 0x00008800ff027b82 */ /* 0x002e640000000a00 */
[----:B-1----:R-:W-:-:S04]  /*02d0*/  IMAD.WIDE R2, R9, 0x4, R2 ;  /* 0x0000000409027825 */ /* 0x002fc800078e0202 */
[----:B--2---:R-:W-:Y:S01]  /*02e0*/  FADD R13, R13, R10 ;  /* 0x0000000a0d0d7221 */ /* 0x004fe20000000000 */
[----:B---3--:R-:W-:-:S03]  /*02f0*/  FADD R11, R11, R0 ;  /* 0x000000000b0b7221 */ /* 0x008fc60000000000 */
[----:B-----5:R-:W-:Y:S01]  /*0300*/  FADD R14, R13, R14 ;  /* 0x0000000e0d0e7221 */ /* 0x020fe20000000000 */
[----:B----4-:R-:W-:-:S03]  /*0310*/  FADD R11, R11, R8 ;  /* 0x000000080b0b7221 */ /* 0x010fc60000000000 */
[----:B------:R-:W-:Y:S01]  /*0320*/  FADD R14, R14, R15 ;  /* 0x0000000f0e0e7221 */ /* 0x000fe20000000000 */
[----:B------:R-:W-:-:S04]  /*0330*/  FADD R12, R11, R12 ;  /* 0x0000000c0b0c7221 */ /* 0x000fc80000000000 */
[----:B------:R-:W-:Y:S02]  /*0340*/  FSETP.GT.AND P2, PT, |R14|, 8.50705917302346158658e+37, PT ;  /* 0x7e8000000e00780b */ /* 0x000fe40003f44200 */
[----:B------:R-:W-:Y:S02]  /*0350*/  FSETP.NEU.AND P4, PT, R21, -INF , PT ;  /* 0xff8000001500780b */ /* 0x000fe40003f8d000 */
[----:B------:R-:W-:Y:S02]  /*0360*/  FSETP.GT.AND P3, PT, |R12|, 8.50705917302346158658e+37, PT ;  /* 0x7e8000000c00780b */ /* 0x000fe40003f64200 */
[----:B------:R-:W-:Y:S02]  /*0370*/  SEL R0, RZ, 0x4, !P4 ;  /* 0x00000004ff007807 */ /* 0x000fe40006000000 */
[----:B------:R-:W-:Y:S02]  /*0380*/  FSETP.GEU.AND P4, PT, |R14|, 1.175494350822287508e-38, PT ;  /* 0x008000000e00780b */ /* 0x000fe40003f8e200 */
[----:B------:R-:W-:-:S02]  /*0390*/  FSETP.GEU.AND P1, PT, |R12|, 1.175494350822287508e-38, PT ;  /* 0x008000000c00780b */ /* 0x000fc40003f2e200 */
[----:B------:R-:W-:Y:S01]  /*03a0*/  FSETP.NEU.AND P5, PT, R23, -INF , PT ;  /* 0xff8000001700780b */ /* 0x000fe20003fad000 */
[----:B------:R-:W-:Y:S01]  /*03b0*/  @P2 FMUL R14, R14, 0.25 ;  /* 0x3e8000000e0e2820 */ /* 0x000fe20000400000 */
[----:B------:R-:W-:Y:S02]  /*03c0*/  FSETP.NEU.AND P6, PT, R22, -INF , PT ;  /* 0xff8000001600780b */ /* 0x000fe40003fcd000 */
[----:B0-----:R-:W-:Y:S02]  /*03d0*/  SEL R7, RZ, 0x7fff8, !P5 ;  /* 0x0007fff8ff077807 */ /* 0x001fe40006800000 */
[----:B------:R-:W-:Y:S01]  /*03e0*/  FSETP.NEU.AND P5, PT, R20, -INF , PT ;  /* 0xff8000001400780b */ /* 0x000fe20003fad000 */
[----:B------:R-:W-:Y:S01]  /*03f0*/  @P3 FMUL R12, R12, 0.25 ;  /* 0x3e8000000c0c3820 */ /* 0x000fe20000400000 */
[----:B------:R-:W-:Y:S01]  /*0400*/  SEL R6, RZ, 0x1, !P6 ;  /* 0x00000001ff067807 */ /* 0x000fe20007000000 */
[----:B------:R-:W-:Y:S01]  /*0410*/  @!P4 FMUL R14, R14, 16777216 ;  /* 0x4b8000000e0ec820 */ /* 0x000fe20000400000 */
[----:B------:R-:W-:-:S02]  /*0420*/  SEL R11, RZ, 0x1fffe, !P5 ;  /* 0x0001fffeff0b7807 */ /* 0x000fc40006800000 */
[----:B------:R-:W-:Y:S02]  /*0430*/  FSETP.NEU.AND P6, PT, R19, -INF , PT ;  /* 0xff8000001300780b */ /* 0x000fe40003fcd000 */
[----:B------:R-:W-:Y:S01]  /*0440*/  FSETP.NEU.AND P5, PT, R18, -INF , PT ;  /* 0xff8000001200780b */ /* 0x000fe20003fad000 */
[----:B------:R-:W-:Y:S01]  /*0450*/  @!P1 FMUL R12, R12, 16777216 ;  /* 0x4b8000000c0c9820 */ /* 0x000fe20000400000 */
[----:B------:R-:W-:Y:S02]  /*0460*/  SEL R8, RZ, 0x1, !P6 ;  /* 0x00000001ff087807 */ /* 0x000fe40007000000 */
[----:B------:R-:W-:Y:S01]  /*0470*/  SEL R13, RZ, 0x1fffe, !P5 ;  /* 0x0001fffeff0d7807 */ /* 0x000fe20006800000 */
[----:B------:R-:W0:Y:S01]  /*0480*/  MUFU.RCP R15, R12 ;  /* 0x0000000c000f7308 */ /* 0x000e220000001000 */
[----:B------:R-:W-:Y:S01]  /*0490*/  IMAD.IADD R6, R6, 0x1, R11 ;  /* 0x0000000106067824 */ /* 0x000fe200078e020b */
[----:B------:R-:W-:Y:S02]  /*04a0*/  FSETP.NEU.AND P6, PT, R17, -INF , PT ;  /* 0xff8000001100780b */ /* 0x000fe40003fcd000 */
[----:B------:R-:W-:-:S04]  /*04b0*/  IMAD.IADD R13, R8, 0x1, R13 ;  /* 0x00000001080d7824 */ /* 0x000fc800078e020d */
[----:B------:R-:W1:Y:S01]  /*04c0*/  MUFU.RCP R14, R14 ;  /* 0x0000000e000e7308 */ /* 0x000e620000001000 */
[----:B------:R-:W-:Y:S01]  /*04d0*/  FSETP.NEU.AND P5, PT, R16, -INF , PT ;  /* 0xff8000001000780b */ /* 0x000fe20003fad000 */
[----:B------:R-:W-:Y:S01]  /*04e0*/  @P3 FMUL R4, R4, 0.25 ;  /* 0x3e80000004043820 */ /* 0x000fe20000400000 */
[----:B------:R-:W-:Y:S01]  /*04f0*/  @P2 FMUL R5, R5, 0.25 ;  /* 0x3e80000005052820 */ /* 0x000fe20000400000 */
[----:B------:R-:W-:Y:S02]  /*0500*/  SEL R8, RZ, 0x4, !P6 ;  /* 0x00000004ff087807 */ /* 0x000fe40007000000 */
[----:B------:R-:W-:Y:S02]  /*0510*/  SEL R11, RZ, 0x7fff8, !P5 ;  /* 0x0007fff8ff0b7807 */ /* 0x000fe40006800000 */
[----:B------:R-:W-:Y:S02]  /*0520*/  LOP3.LUT R6, R6, 0x3, RZ, 0xc0, !PT ;  /* 0x0000000306067812 */ /* 0x000fe400078ec0ff */
[----:B------:R-:W-:Y:S01]  /*0530*/  LOP3.LUT R13, R13, 0x3, RZ, 0xc0, !PT ;  /* 0x000000030d0d7812 */ /* 0x000fe200078ec0ff */
[----:B------:R-:W-:Y:S01]  /*0540*/  @!P1 FMUL R4, R4, 16777216 ;  /* 0x4b80000004049820 */ /* 0x000fe20000400000 */
[----:B------:R-:W-:Y:S01]  /*0550*/  @!P4 FMUL R5, R5, 16777216 ;  /* 0x4b8000000505c820 */ /* 0x000fe20000400000 */
[----:B------:R-:W-:-:S02]  /*0560*/  IADD3 R0, R6, R7, R0 ;  /* 0x0000000706007210 */ /* 0x000fc40007ffe000 */
[----:B------:R-:W-:Y:S01]  /*0570*/  IADD3 R8, R13, R11, R8 ;  /* 0x0000000b0d087210 */ /* 0x000fe20007ffe008 */
[----:B0-----:R-:W-:Y:S01]  /*0580*/  FMUL R15, R15, R4 ;  /* 0x000000040f0f7220 */ /* 0x001fe20000400000 */
[----:B-1----:R-:W-:Y:S01]  /*0590*/  FMUL R14, R14, R5 ;  /* 0x000000050e0e7220 */ /* 0x002fe20000400000 */
[----:B------:R-:W-:Y:S02]  /*05a0*/  LOP3.LUT P1, RZ, R0, 0xf, RZ, 0xc0, !PT ;  /* 0x0000000f00ff7812 */ /* 0x000fe4000782c0ff */
[----:B------:R-:W-:Y:S02]  /*05b0*/  LOP3.LUT P2, RZ, R8, 0xf, RZ, 0xc0, !PT ;  /* 0x0000000f08ff7812 */ /* 0x000fe4000784c0ff */
[----:B------:R-:W-:Y:S02]  /*05c0*/  SEL R4, R15, RZ, P1 ;  /* 0x000000ff0f047207 */ /* 0x000fe40000800000 */
[----:B------:R-:W-:Y:S01]  /*05d0*/  SEL R5, R14, RZ, P2 ;  /* 0x000000ff0e057207 */ /* 0x000fe20001000000 */
[----:B------:R-:W-:Y:S08]  /*05e0*/  @P0 EXIT ;  /* 0x000000000000094d */ /* 0x000ff00003800000 */
[----:B------:R-:W-:Y:S01]  /*05f0*/  STG.E.64 desc[UR4][R2.64], R4 ;  /* 0x0000000402007986 */ /* 0x000fe2000c101b04 */
[----:B------:R-:W-:Y:S05]  /*0600*/  EXIT ;  /* 0x000000000000794d */ /* 0x000fea0003800000 */
.L_x_0:
[----:B------:R-:W-:-:S00]  /*0610*/  BRA `(.L_x_0) ;  /* 0xfffffffc00fc7947 */ /* 0x000fc0000383ffff */
[----:B------:R-:W-:-:S00]  /*0620*/  NOP ;  /* 0x0000000000007918 */ /* 0x000fc00000000000 */
        /* <DEDUP_REMOVED lines=13> */
.L_x_1:


//--------------------- .nv.constant0.triton_poi_fused__safe_softmax_5 --------------------------
	.section	.nv.constant0.triton_poi_fused__safe_softmax_5,"a",@progbits
	.sectionflags	@""
	.align	4
.nv.constant0.triton_poi_fused__safe_softmax_5:
	.zero		556
